	.headerflags	@"EF_CUDA_TEXMODE_UNIFIED EF_CUDA_64BIT_ADDRESS EF_CUDA_ACCELERATORS EF_CUDA_SM90 EF_CUDA_VIRTUAL_SM(EF_CUDA_SM90)"
	.elftype	@"ET_EXEC"


//--------------------- .nv.info                  --------------------------
	.section	.nv.info,"",@"SHT_CUDA_INFO"
	.align	4


	//----- nvinfo : EIATTR_REGCOUNT
	.align		4
        /*0000*/ 	.byte	0x04, 0x2f
        /*0002*/ 	.short	(.L_1 - .L_0)
	.align		4
.L_0:
        /*0004*/ 	.word	index@(triton_poi_fused_mean_mul_1)
        /*0008*/ 	.word	0x00000013


	//----- nvinfo : EIATTR_MIN_STACK_SIZE
	.align		4
.L_1:
        /*000c*/ 	.byte	0x04, 0x12
        /*000e*/ 	.short	(.L_3 - .L_2)
	.align		4
.L_2:
        /*0010*/ 	.word	index@(triton_poi_fused_mean_mul_1)
        /*0014*/ 	.word	0x00000000


	//----- nvinfo : EIATTR_FRAME_SIZE
	.align		4
.L_3:
        /*0018*/ 	.byte	0x04, 0x11
        /*001a*/ 	.short	(.L_5 - .L_4)
	.align		4
.L_4:
        /*001c*/ 	.word	index@(triton_poi_fused_mean_mul_1)
        /*0020*/ 	.word	0x00000000


	//----- nvinfo : EIATTR_MIN_STACK_SIZE
	.align		4
.L_5:
        /*0024*/ 	.byte	0x04, 0x12
        /*0026*/ 	.short	(.L_7 - .L_6)
	.align		4
.L_6:
        /*0028*/ 	.word	index@(triton_poi_fused_mean_mul_1)
        /*002c*/ 	.word	0x00000000
.L_7:


//--------------------- .nv.info.triton_poi_fused_mean_mul_1 --------------------------
	.section	.nv.info.triton_poi_fused_mean_mul_1,"",@"SHT_CUDA_INFO"
	.sectionflags	@""
	.align	4


	//----- nvinfo : EIATTR_CUDA_API_VERSION
	.align		4
        /*0000*/ 	.byte	0x04, 0x37
        /*0002*/ 	.short	(.L_9 - .L_8)
.L_8:
        /*0004*/ 	.word	0x0000007c


	//----- nvinfo : EIATTR_KPARAM_INFO
	.align		4
.L_9:
        /*0008*/ 	.byte	0x04, 0x17
        /*000a*/ 	.short	(.L_11 - .L_10)
.L_10:
        /*000c*/ 	.word	0x00000000
        /*0010*/ 	.short	0x0002
        /*0012*/ 	.short	0x0010
        /*0014*/ 	.byte	0x00, 0xf0, 0x11, 0x00


	//----- nvinfo : EIATTR_KPARAM_INFO
	.align		4
.L_11:
        /*0018*/ 	.byte	0x04, 0x17
        /*001a*/ 	.short	(.L_13 - .L_12)
.L_12:
        /*001c*/ 	.word	0x00000000
        /*0020*/ 	.short	0x0001
        /*0022*/ 	.short	0x0008
        /*0024*/ 	.byte	0x00, 0xf4, 0x21, 0x00


	//----- nvinfo : EIATTR_KPARAM_INFO
	.align		4
.L_13:
        /*0028*/ 	.byte	0x04, 0x17
        /*002a*/ 	.short	(.L_15 - .L_14)
.L_14:
        /*002c*/ 	.word	0x00000000
        /*0030*/ 	.short	0x0000
        /*0032*/ 	.short	0x0000
        /*0034*/ 	.byte	0x00, 0xf4, 0x21, 0x00


	//----- nvinfo : EIATTR_SPARSE_MMA_MASK
	.align		4
.L_15:
        /*0038*/ 	.byte	0x03, 0x50
        /*003a*/ 	.short	0x0000


	//----- nvinfo : EIATTR_MAXREG_COUNT
	.align		4
        /*003c*/ 	.byte	0x03, 0x1b
        /*003e*/ 	.short	0x00ff


	//----- nvinfo : EIATTR_EXIT_INSTR_OFFSETS
	.align		4
        /*0040*/ 	.byte	0x04, 0x1c
        /*0042*/ 	.short	(.L_17 - .L_16)


	//   ....[0]....
.L_16:
        /*0044*/ 	.word	0x000001d0


	//   ....[1]....
        /*0048*/ 	.word	0x00000200


	//----- nvinfo : EIATTR_REQNTID
	.align		4
.L_17:
        /*004c*/ 	.byte	0x04, 0x10
        /*004e*/ 	.short	(.L_19 - .L_18)
.L_18:
        /*0050*/ 	.word	0x00000020
        /*0054*/ 	.word	0x00000001
        /*0058*/ 	.word	0x00000001


	//----- nvinfo : EIATTR_CBANK_PARAM_SIZE
	.align		4
.L_19:
        /*005c*/ 	.byte	0x03, 0x19
        /*005e*/ 	.short	0x0014


	//----- nvinfo : EIATTR_PARAM_CBANK
	.align		4
        /*0060*/ 	.byte	0x04, 0x0a
        /*0062*/ 	.short	(.L_21 - .L_20)
	.align		4
.L_20:
        /*0064*/ 	.word	index@(.nv.constant0.triton_poi_fused_mean_mul_1)
        /*0068*/ 	.short	0x0210
        /*006a*/ 	.short	0x0014


	//----- nvinfo : EIATTR_SW_WAR
	.align		4
.L_21:
        /*006c*/ 	.byte	0x04, 0x36
        /*006e*/ 	.short	(.L_23 - .L_22)
.L_22:
        /*0070*/ 	.word	0x00000008
.L_23:


//--------------------- .nv.callgraph             --------------------------
	.section	.nv.callgraph,"",@"SHT_CUDA_CALLGRAPH"
	.align	4
	.sectionentsize	8
	.align		4
        /*0000*/ 	.word	0x00000000
	.align		4
        /*0004*/ 	.word	0xffffffff
	.align		4
        /*0008*/ 	.word	0x00000000
	.align		4
        /*000c*/ 	.word	0xfffffffe
	.align		4
        /*0010*/ 	.word	0x00000000
	.align		4
        /*0014*/ 	.word	0xfffffffd
	.align		4
        /*0018*/ 	.word	0x00000000
	.align		4
        /*001c*/ 	.word	0xfffffffc


//--------------------- .text.triton_poi_fused_mean_mul_1 --------------------------
	.section	.text.triton_poi_fused_mean_mul_1,"ax",@progbits
	.align	128
        .global         triton_poi_fused_mean_mul_1
        .type           triton_poi_fused_mean_mul_1,@function
        .size           triton_poi_fused_mean_mul_1,(.L_x_1 - triton_poi_fused_mean_mul_1)
        .other          triton_poi_fused_mean_mul_1,@"STO_CUDA_ENTRY STV_DEFAULT"
triton_poi_fused_mean_mul_1:
.text.triton_poi_fused_mean_mul_1:
[----:B------:R-:W0:Y:S02]  /*0000*/  LDC R1, c[0x0][0x28] ;  /* 0x00000a00ff017b82 */ /* 0x000e240000000800 */
[----:B------:R-:W1:Y:S01]  /*0010*/  S2R R16, SR_TID.X ;  /* 0x0000000000107919 */ /* 0x000e620000002100 */
[----:B------:R-:W2:Y:S01]  /*0020*/  LDC.64 R8, c[0x0][0x210] ;  /* 0x00008400ff087b82 */ /* 0x000ea20000000a00 */
[----:B------:R-:W-:Y:S01]  /*0030*/  CS2R R14, SRZ ;  /* 0x00000000000e7805 */ /* 0x000fe2000001ff00 */
[----:B------:R-:W-:Y:S01]  /*0040*/  ULDC.64 UR4, c[0x0][0x208] ;  /* 0x0000820000047ab9 */ /* 0x000fe20000000a00 */
[----:B------:R-:W3:Y:S01]  /*0050*/  S2R R13, SR_CTAID.X ;  /* 0x00000000000d7919 */ /* 0x000ee20000002500 */
[----:B------:R-:W-:Y:S02]  /*0060*/  MOV R12, RZ ;  /* 0x000000ff000c7202 */ /* 0x000fe40000000f00 */
[----:B-1----:R-:W-:-:S04]  /*0070*/  LOP3.LUT R0, R16, 0x3, RZ, 0xc0, !PT ;  /* 0x0000000310007812 */ /* 0x002fc800078ec0ff */
[----:B---3--:R-:W-:Y:S01]  /*0080*/  LEA R13, R13, R0, 0x2 ;  /* 0x000000000d0d7211 */ /* 0x008fe200078e10ff */
[----:B------:R-:W-:-:S03]  /*0090*/  HFMA2.MMA R0, -RZ, RZ, 0, 0 ;  /* 0x00000000ff007435 */ /* 0x000fc600000001ff */
[C---:B------:R-:W-:Y:S01]  /*00a0*/  ISETP.GE.AND P0, PT, R13.reuse, 0x4, PT ;  /* 0x000000040d00780c */ /* 0x040fe20003f06270 */
[----:B--2---:R-:W-:Y:S01]  /*00b0*/  IMAD.WIDE R2, R13, 0x4, R8 ;  /* 0x000000040d027825 */ /* 0x004fe200078e0208 */
[----:B------:R-:W-:Y:S02]  /*00c0*/  IADD3 R5, R13, 0x4, RZ ;  /* 0x000000040d057810 */ /* 0x000fe40007ffe0ff */
[----:B------:R-:W-:-:S03]  /*00d0*/  IADD3 R7, R13, 0x8, RZ ;  /* 0x000000080d077810 */ /* 0x000fc60007ffe0ff */
[----:B------:R-:W-:Y:S01]  /*00e0*/  IMAD.WIDE R4, R5, 0x4, R8 ;  /* 0x0000000405047825 */ /* 0x000fe200078e0208 */
[----:B------:R-:W-:-:S03]  /*00f0*/  IADD3 R11, R13, 0xc, RZ ;  /* 0x0000000c0d0b7810 */ /* 0x000fc60007ffe0ff */
[--C-:B------:R-:W-:Y:S02]  /*0100*/  IMAD.WIDE R6, R7, 0x4, R8.reuse ;  /* 0x0000000407067825 */ /* 0x100fe400078e0208 */
[----:B------:R1:W2:Y:S04]  /*0110*/  @!P0 LDG.E R0, desc[UR4][R2.64] ;  /* 0x0000000402008981 */ /* 0x0002a8000c1e1900 */
[----:B------:R-:W2:Y:S01]  /*0120*/  @!P0 LDG.E R15, desc[UR4][R4.64] ;  /* 0x00000004040f8981 */ /* 0x000ea2000c1e1900 */
[----:B------:R-:W-:Y:S02]  /*0130*/  IMAD.WIDE R8, R11, 0x4, R8 ;  /* 0x000000040b087825 */ /* 0x000fe400078e0208 */
[----:B------:R-:W1:Y:S01]  /*0140*/  LDC.64 R10, c[0x0][0x218] ;  /* 0x00008600ff0a7b82 */ /* 0x000e620000000a00 */
[----:B------:R-:W3:Y:S04]  /*0150*/  @!P0 LDG.E R12, desc[UR4][R6.64] ;  /* 0x00000004060c8981 */ /* 0x000ee8000c1e1900 */
[----:B------:R-:W4:Y:S01]  /*0160*/  @!P0 LDG.E R14, desc[UR4][R8.64] ;  /* 0x00000004080e8981 */ /* 0x000f22000c1e1900 */
[----:B------:R-:W-:-:S04]  /*0170*/  LOP3.LUT P0, RZ, R16, 0x1c, RZ, 0xc0, !PT ;  /* 0x0000001c10ff7812 */ /* 0x000fc8000780c0ff */
[C---:B------:R-:W-:Y:S01]  /*0180*/  ISETP.LT.AND P0, PT, R13.reuse, 0x4, !P0 ;  /* 0x000000040d00780c */ /* 0x040fe20004701270 */
[----:B-1----:R-:W-:-:S04]  /*0190*/  IMAD.WIDE R2, R13, 0x4, R10 ;  /* 0x000000040d027825 */ /* 0x002fc800078e020a */
[----:B--2---:R-:W-:-:S04]  /*01a0*/  FADD R15, R15, R0 ;  /* 0x000000000f0f7221 */ /* 0x004fc80000000000 */
[----:B---3--:R-:W-:-:S04]  /*01b0*/  FADD R15, R15, R12 ;  /* 0x0000000c0f0f7221 */ /* 0x008fc80000000000 */
[----:B----4-:R-:W-:Y:S01]  /*01c0*/  FADD R14, R15, R14 ;  /* 0x0000000e0f0e7221 */ /* 0x010fe20000000000 */
[----:B------:R-:W-:Y:S06]  /*01d0*/  @!P0 EXIT ;  /* 0x000000000000894d */ /* 0x000fec0003800000 */
[----:B------:R-:W-:-:S05]  /*01e0*/  FMUL R5, R14, 0.25 ;  /* 0x3e8000000e057820 */ /* 0x000fca0000400000 */
[----:B------:R-:W-:Y:S01]  /*01f0*/  STG.E desc[UR4][R2.64], R5 ;  /* 0x0000000502007986 */ /* 0x000fe2000c101904 */
[----:B------:R-:W-:Y:S05]  /*0200*/  EXIT ;  /* 0x000000000000794d */ /* 0x000fea0003800000 */
.L_x_0:
[----:B------:R-:W-:-:S00]  /*0210*/  BRA `(.L_x_0) ;  /* 0xfffffffc00fc7947 */ /* 0x000fc0000383ffff */
[----:B------:R-:W-:-:S00]  /*0220*/  NOP ;  /* 0x0000000000007918 */ /* 0x000fc00000000000 */
        /* <DEDUP_REMOVED lines=13> */
.L_x_1:


//--------------------- .nv.constant0.triton_poi_fused_mean_mul_1 --------------------------
	.section	.nv.constant0.triton_poi_fused_mean_mul_1,"a",@progbits
	.sectionflags	@""
	.align	4
.nv.constant0.triton_poi_fused_mean_mul_1:
	.zero		548
